//
// Generated by NVIDIA NVVM Compiler
//
// Compiler Build ID: CL-36424714
// Cuda compilation tools, release 13.0, V13.0.88
// Based on NVVM 20.0.0
//

.version 9.0
.target sm_100
.address_size 64

	// .globl	_Z18convolution_tilingPKfS0_Pf
// _ZZ18convolution_tilingPKfS0_PfE9local_buf has been demoted

.visible .entry _Z18convolution_tilingPKfS0_Pf(
	.param .u64 .ptr .align 1 _Z18convolution_tilingPKfS0_Pf_param_0,
	.param .u64 .ptr .align 1 _Z18convolution_tilingPKfS0_Pf_param_1,
	.param .u64 .ptr .align 1 _Z18convolution_tilingPKfS0_Pf_param_2
)
{
	.reg .pred 	%p<5>;
	.reg .b32 	%r<16>;
	.reg .b32 	%f<47>;
	.reg .b64 	%rd<11>;
	// demoted variable
	.shared .align 4 .b8 _ZZ18convolution_tilingPKfS0_PfE9local_buf[512];
	ld.param.u64 	%rd1, [_Z18convolution_tilingPKfS0_Pf_param_0];
	ld.param.u64 	%rd2, [_Z18convolution_tilingPKfS0_Pf_param_1];
	ld.param.u64 	%rd3, [_Z18convolution_tilingPKfS0_Pf_param_2];
	mov.u32 	%r6, %ctaid.y;
	mov.u32 	%r1, %tid.y;
	mad.lo.s32 	%r2, %r6, 114, %r1;
	mov.u32 	%r3, %ctaid.x;
	min.u32 	%r7, %r2, 518;
	max.u32 	%r8, %r7, 7;
	add.s32 	%r4, %r8, -7;
	setp.gt.u32 	%p1, %r2, 525;
	shl.b32 	%r9, %r1, 2;
	mov.u32 	%r10, _ZZ18convolution_tilingPKfS0_PfE9local_buf;
	add.s32 	%r5, %r10, %r9;
	@%p1 bra 	$L__BB0_2;
	cvta.to.global.u64 	%rd4, %rd1;
	shl.b32 	%r11, %r4, 9;
	add.s32 	%r12, %r11, %r3;
	mul.wide.u32 	%rd5, %r12, 4;
	add.s64 	%rd6, %rd4, %rd5;
	ld.global.f32 	%f1, [%rd6];
	st.shared.f32 	[%r5], %f1;
$L__BB0_2:
	bar.sync 	0;
	add.s32 	%r13, %r1, -7;
	setp.gt.u32 	%p2, %r13, 113;
	setp.gt.u32 	%p3, %r2, 518;
	or.pred  	%p4, %p2, %p3;
	@%p4 bra 	$L__BB0_4;
	cvta.to.global.u64 	%rd7, %rd2;
	ld.shared.f32 	%f2, [%r5+-28];
	ld.global.f32 	%f3, [%rd7];
	fma.rn.f32 	%f4, %f2, %f3, 0f00000000;
	ld.shared.f32 	%f5, [%r5+-24];
	ld.global.f32 	%f6, [%rd7+4];
	fma.rn.f32 	%f7, %f5, %f6, %f4;
	ld.shared.f32 	%f8, [%r5+-20];
	ld.global.f32 	%f9, [%rd7+8];
	fma.rn.f32 	%f10, %f8, %f9, %f7;
	ld.shared.f32 	%f11, [%r5+-16];
	ld.global.f32 	%f12, [%rd7+12];
	fma.rn.f32 	%f13, %f11, %f12, %f10;
	ld.shared.f32 	%f14, [%r5+-12];
	ld.global.f32 	%f15, [%rd7+16];
	fma.rn.f32 	%f16, %f14, %f15, %f13;
	ld.shared.f32 	%f17, [%r5+-8];
	ld.global.f32 	%f18, [%rd7+20];
	fma.rn.f32 	%f19, %f17, %f18, %f16;
	ld.shared.f32 	%f20, [%r5+-4];
	ld.global.f32 	%f21, [%rd7+24];
	fma.rn.f32 	%f22, %f20, %f21, %f19;
	ld.shared.f32 	%f23, [%r5];
	ld.global.f32 	%f24, [%rd7+28];
	fma.rn.f32 	%f25, %f23, %f24, %f22;
	ld.shared.f32 	%f26, [%r5+4];
	ld.global.f32 	%f27, [%rd7+32];
	fma.rn.f32 	%f28, %f26, %f27, %f25;
	ld.shared.f32 	%f29, [%r5+8];
	ld.global.f32 	%f30, [%rd7+36];
	fma.rn.f32 	%f31, %f29, %f30, %f28;
	ld.shared.f32 	%f32, [%r5+12];
	ld.global.f32 	%f33, [%rd7+40];
	fma.rn.f32 	%f34, %f32, %f33, %f31;
	ld.shared.f32 	%f35, [%r5+16];
	ld.global.f32 	%f36, [%rd7+44];
	fma.rn.f32 	%f37, %f35, %f36, %f34;
	ld.shared.f32 	%f38, [%r5+20];
	ld.global.f32 	%f39, [%rd7+48];
	fma.rn.f32 	%f40, %f38, %f39, %f37;
	ld.shared.f32 	%f41, [%r5+24];
	ld.global.f32 	%f42, [%rd7+52];
	fma.rn.f32 	%f43, %f41, %f42, %f40;
	ld.shared.f32 	%f44, [%r5+28];
	ld.global.f32 	%f45, [%rd7+56];
	fma.rn.f32 	%f46, %f44, %f45, %f43;
	shl.b32 	%r14, %r4, 9;
	add.s32 	%r15, %r14, %r3;
	cvta.to.global.u64 	%rd8, %rd3;
	mul.wide.u32 	%rd9, %r15, 4;
	add.s64 	%rd10, %rd8, %rd9;
	st.global.f32 	[%rd10], %f46;
$L__BB0_4:
	ret;

}


// ===== COMPILED SASS (sm_100) =====

	.target	sm_100

	.elftype	@"ET_EXEC"


//--------------------- .note.nv.tkinfo           --------------------------
	.section	.note.nv.tkinfo,"",@"SHT_NOTE"
	.sectionflags	@"SHF_NOTE_NV_TKINFO"
	.tkinfo
        /*0018*/ 	.word	0x00000002
        /*0030*/ 	.string	""
        /*0030*/ 	.string	"ptxas"
        /*0030*/ 	.string	"Cuda compilation tools, release 13.0, V13.0.88"
        /*0030*/ 	.string	"Build cuda_13.0.r13.0/compiler.36424714_0"
        /*0030*/ 	.string	"-arch sm_100 -m 64 "



//--------------------- .note.nv.cuinfo           --------------------------
	.section	.note.nv.cuinfo,"",@"SHT_NOTE"
	.sectionflags	@"SHF_NOTE_NV_CUINFO"
        /*0018*/ 	.short	0x0002
        /*001a*/ 	.short	0x0064
        /*001c*/ 	.short	0x0082
	.zero		2


//--------------------- .nv.info                  --------------------------
	.section	.nv.info,"",@"SHT_CUDA_INFO"
	.align	4


	//----- nvinfo : EIATTR_REGCOUNT
	.align		4
        /*0000*/ 	.byte	0x04, 0x2f
        /*0002*/ 	.short	(.L_1 - .L_0)
	.align		4
.L_0:
        /*0004*/ 	.word	index@(_Z18convolution_tilingPKfS0_Pf)
        /*0008*/ 	.word	0x00000020


	//----- nvinfo : EIATTR_FRAME_SIZE
	.align		4
.L_1:
        /*000c*/ 	.byte	0x04, 0x11
        /*000e*/ 	.short	(.L_3 - .L_2)
	.align		4
.L_2:
        /*0010*/ 	.word	index@(_Z18convolution_tilingPKfS0_Pf)
        /*0014*/ 	.word	0x00000000


	//----- nvinfo : EIATTR_MIN_STACK_SIZE
	.align		4
.L_3:
        /*0018*/ 	.byte	0x04, 0x12
        /*001a*/ 	.short	(.L_5 - .L_4)
	.align		4
.L_4:
        /*001c*/ 	.word	index@(_Z18convolution_tilingPKfS0_Pf)
        /*0020*/ 	.word	0x00000000
.L_5:


//--------------------- .nv.compat                --------------------------
	.section	.nv.compat,"",@"SHT_CUDA_COMPAT_INFO"
	.align	4
        /*0000*/ 	.byte	0x02, 0x09, 0x00, 0x00, 0x02, 0x02, 0x01, 0x00, 0x02, 0x05, 0x05, 0x00, 0x03, 0x07, 0x01, 0x01
        /*0010*/ 	.byte	0x02, 0x03, 0x00, 0x00, 0x02, 0x06, 0x01, 0x00, 0x04, 0x0b, 0x08, 0x00, 0x09, 0x00, 0x00, 0x00
        /*0020*/ 	.byte	0x00, 0x00, 0x00, 0x00


//--------------------- .nv.info._Z18convolution_tilingPKfS0_Pf --------------------------
	.section	.nv.info._Z18convolution_tilingPKfS0_Pf,"",@"SHT_CUDA_INFO"
	.sectionflags	@""
	.align	4


	//----- nvinfo : EIATTR_CUDA_API_VERSION
	.align		4
        /*0000*/ 	.byte	0x04, 0x37
        /*0002*/ 	.short	(.L_7 - .L_6)
.L_6:
        /*0004*/ 	.word	0x00000082


	//----- nvinfo : EIATTR_KPARAM_INFO
	.align		4
.L_7:
        /*0008*/ 	.byte	0x04, 0x17
        /*000a*/ 	.short	(.L_9 - .L_8)
.L_8:
        /*000c*/ 	.word	0x00000000
        /*0010*/ 	.short	0x0002
        /*0012*/ 	.short	0x0010
        /*0014*/ 	.byte	0x00, 0xf5, 0x21, 0x00


	//----- nvinfo : EIATTR_KPARAM_INFO
	.align		4
.L_9:
        /*0018*/ 	.byte	0x04, 0x17
        /*001a*/ 	.short	(.L_11 - .L_10)
.L_10:
        /*001c*/ 	.word	0x00000000
        /*0020*/ 	.short	0x0001
        /*0022*/ 	.short	0x0008
        /*0024*/ 	.byte	0x00, 0xf5, 0x21, 0x00


	//----- nvinfo : EIATTR_KPARAM_INFO
	.align		4
.L_11:
        /*0028*/ 	.byte	0x04, 0x17
        /*002a*/ 	.short	(.L_13 - .L_12)
.L_12:
        /*002c*/ 	.word	0x00000000
        /*0030*/ 	.short	0x0000
        /*0032*/ 	.short	0x0000
        /*0034*/ 	.byte	0x00, 0xf5, 0x21, 0x00


	//----- nvinfo : EIATTR_SPARSE_MMA_MASK
	.align		4
.L_13:
        /*0038*/ 	.byte	0x03, 0x50
        /*003a*/ 	.short	0x0000


	//----- nvinfo : EIATTR_MAXREG_COUNT
	.align		4
        /*003c*/ 	.byte	0x03, 0x1b
        /*003e*/ 	.short	0x00ff


	//----- nvinfo : EIATTR_NUM_BARRIERS
	.align		4
        /*0040*/ 	.byte	0x02, 0x4c
        /*0042*/ 	.byte	0x01
	.zero		1


	//----- nvinfo : EIATTR_MERCURY_ISA_VERSION
	.align		4
        /*0044*/ 	.byte	0x03, 0x5f
        /*0046*/ 	.short	0x0101


	//----- nvinfo : EIATTR_VRC_CTA_INIT_COUNT
	.align		4
        /*0048*/ 	.byte	0x02, 0x4a
	.zero		1
	.zero		1


	//----- nvinfo : EIATTR_EXIT_INSTR_OFFSETS
	.align		4
        /*004c*/ 	.byte	0x04, 0x1c
        /*004e*/ 	.short	(.L_15 - .L_14)


	//   ....[0]....
.L_14:
        /*0050*/ 	.word	0x00000170


	//   ....[1]....
        /*0054*/ 	.word	0x000004a0


	//----- nvinfo : EIATTR_CBANK_PARAM_SIZE
	.align		4
.L_15:
        /*0058*/ 	.byte	0x03, 0x19
        /*005a*/ 	.short	0x0018


	//----- nvinfo : EIATTR_PARAM_CBANK
	.align		4
        /*005c*/ 	.byte	0x04, 0x0a
        /*005e*/ 	.short	(.L_17 - .L_16)
	.align		4
.L_16:
        /*0060*/ 	.word	index@(.nv.constant0._Z18convolution_tilingPKfS0_Pf)
        /*0064*/ 	.short	0x0380
        /*0066*/ 	.short	0x0018


	//----- nvinfo : EIATTR_SW_WAR
	.align		4
.L_17:
        /*0068*/ 	.byte	0x04, 0x36
        /*006a*/ 	.short	(.L_19 - .L_18)
.L_18:
        /*006c*/ 	.word	0x00000008
.L_19:


//--------------------- .nv.callgraph             --------------------------
	.section	.nv.callgraph,"",@"SHT_CUDA_CALLGRAPH"
	.align	4
	.sectionentsize	8
	.align		4
        /*0000*/ 	.word	0x00000000
	.align		4
        /*0004*/ 	.word	0xffffffff
	.align		4
        /*0008*/ 	.word	0x00000000
	.align		4
        /*000c*/ 	.word	0xfffffffe
	.align		4
        /*0010*/ 	.word	0x00000000
	.align		4
        /*0014*/ 	.word	0xfffffffd
	.align		4
        /*0018*/ 	.word	0x00000000
	.align		4
        /*001c*/ 	.word	0xfffffffc


//--------------------- .text._Z18convolution_tilingPKfS0_Pf --------------------------
	.section	.text._Z18convolution_tilingPKfS0_Pf,"ax",@progbits
	.align	128
        .global         _Z18convolution_tilingPKfS0_Pf
        .type           _Z18convolution_tilingPKfS0_Pf,@function
        .size           _Z18convolution_tilingPKfS0_Pf,(.L_x_1 - _Z18convolution_tilingPKfS0_Pf)
        .other          _Z18convolution_tilingPKfS0_Pf,@"STO_CUDA_ENTRY STV_DEFAULT"
_Z18convolution_tilingPKfS0_Pf:
.text._Z18convolution_tilingPKfS0_Pf:
[----:B------:R-:W-:Y:S01]  /*0000*/  LDC R1, c[0x0][0x37c] ;  /* 0x0000df00ff017b82 */ /* 0x000fe20000000800 */
[----:B------:R-:W0:Y:S07]  /*0010*/  S2R R0, SR_CTAID.Y ;  /* 0x0000000000007919 */ /* 0x000e2e0000002600 */
[----:B------:R-:W1:Y:S01]  /*0020*/  S2UR UR8, SR_CTAID.X ;  /* 0x00000000000879c3 */ /* 0x000e620000002500 */
[----:B------:R-:W2:Y:S01]  /*0030*/  LDCU.64 UR6, c[0x0][0x358] ;  /* 0x00006b00ff0677ac */ /* 0x000ea20008000a00 */
[----:B------:R-:W0:Y:S02]  /*0040*/  S2R R11, SR_TID.Y ;  /* 0x00000000000b7919 */ /* 0x000e240000002200 */
[----:B0-----:R-:W-:-:S05]  /*0050*/  IMAD R0, R0, 0x72, R11 ;  /* 0x0000007200007824 */ /* 0x001fca00078e020b */
[C---:B------:R-:W-:Y:S02]  /*0060*/  ISETP.GT.U32.AND P1, PT, R0.reuse, 0x20d, PT ;  /* 0x0000020d0000780c */ /* 0x040fe40003f24070 */
[----:B------:R-:W-:-:S04]  /*0070*/  VIMNMX.U32 R4, PT, PT, R0, 0x206, PT ;  /* 0x0000020600047848 */ /* 0x000fc80003fe0000 */
[----:B------:R-:W-:-:S04]  /*0080*/  VIMNMX.U32 R4, PT, PT, R4, 0x7, !PT ;  /* 0x0000000704047848 */ /* 0x000fc80007fe0000 */
[----:B------:R-:W-:-:S03]  /*0090*/  IADD3 R5, PT, PT, R4, -0x7, RZ ;  /* 0xfffffff904057810 */ /* 0x000fc60007ffe0ff */
[----:B------:R-:W0:Y:S01]  /*00a0*/  @!P1 LDC.64 R2, c[0x0][0x380] ;  /* 0x0000e000ff029b82 */ /* 0x000e220000000a00 */
[----:B-1----:R-:W-:-:S05]  /*00b0*/  @!P1 LEA R7, R5, UR8, 0x9 ;  /* 0x0000000805079c11 */ /* 0x002fca000f8e48ff */
[----:B0-----:R-:W-:-:S06]  /*00c0*/  @!P1 IMAD.WIDE.U32 R2, R7, 0x4, R2 ;  /* 0x0000000407029825 */ /* 0x001fcc00078e0002 */
[----:B--2---:R-:W2:Y:S01]  /*00d0*/  @!P1 LDG.E R2, desc[UR6][R2.64] ;  /* 0x0000000602029981 */ /* 0x004ea2000c1e1900 */
[----:B------:R-:W0:Y:S01]  /*00e0*/  S2UR UR5, SR_CgaCtaId ;  /* 0x00000000000579c3 */ /* 0x000e220000008800 */
[----:B------:R-:W-:Y:S01]  /*00f0*/  UMOV UR4, 0x400 ;  /* 0x0000040000047882 */ /* 0x000fe20000000000 */
[----:B------:R-:W-:Y:S02]  /*0100*/  ISETP.GT.U32.AND P0, PT, R0, 0x206, PT ;  /* 0x000002060000780c */ /* 0x000fe40003f04070 */
[----:B------:R-:W-:-:S04]  /*0110*/  IADD3 R0, PT, PT, R11, -0x7, RZ ;  /* 0xfffffff90b007810 */ /* 0x000fc80007ffe0ff */
[----:B------:R-:W-:Y:S01]  /*0120*/  ISETP.GT.U32.OR P0, PT, R0, 0x71, P0 ;  /* 0x000000710000780c */ /* 0x000fe20000704470 */
[----:B0-----:R-:W-:-:S06]  /*0130*/  ULEA UR4, UR5, UR4, 0x18 ;  /* 0x0000000405047291 */ /* 0x001fcc000f8ec0ff */
[----:B------:R-:W-:-:S05]  /*0140*/  LEA R11, R11, UR4, 0x2 ;  /* 0x000000040b0b7c11 */ /* 0x000fca000f8e10ff */
[----:B--2---:R0:W-:Y:S01]  /*0150*/  @!P1 STS [R11], R2 ;  /* 0x000000020b009388 */ /* 0x0041e20000000800 */
[----:B------:R-:W-:Y:S06]  /*0160*/  BAR.SYNC.DEFER_BLOCKING 0x0 ;  /* 0x0000000000007b1d */ /* 0x000fec0000010000 */
[----:B------:R-:W-:Y:S05]  /*0170*/  @P0 EXIT ;  /* 0x000000000000094d */ /* 0x000fea0003800000 */
[----:B0-----:R-:W0:Y:S01]  /*0180*/  LDC.64 R2, c[0x0][0x388] ;  /* 0x0000e200ff027b82 */ /* 0x001e220000000a00 */
[----:B------:R-:W1:Y:S04]  /*0190*/  LDS R0, [R11+-0x1c] ;  /* 0xffffe4000b007984 */ /* 0x000e680000000800 */
[----:B------:R-:W2:Y:S04]  /*01a0*/  LDS R29, [R11+-0x18] ;  /* 0xffffe8000b1d7984 */ /* 0x000ea80000000800 */
[----:B------:R-:W3:Y:S04]  /*01b0*/  LDS R27, [R11+-0x14] ;  /* 0xffffec000b1b7984 */ /* 0x000ee80000000800 */
[----:B------:R-:W4:Y:S04]  /*01c0*/  LDS R25, [R11+-0x10] ;  /* 0xfffff0000b197984 */ /* 0x000f280000000800 */
[----:B------:R-:W5:Y:S04]  /*01d0*/  LDS R23, [R11+-0xc] ;  /* 0xfffff4000b177984 */ /* 0x000f680000000800 */
[----:B------:R-:W5:Y:S04]  /*01e0*/  LDS R20, [R11+-0x8] ;  /* 0xfffff8000b147984 */ /* 0x000f680000000800 */
[----:B0-----:R-:W1:Y:S04]  /*01f0*/  LDG.E R17, desc[UR6][R2.64] ;  /* 0x0000000602117981 */ /* 0x001e68000c1e1900 */
[----:B------:R-:W2:Y:S04]  /*0200*/  LDG.E R26, desc[UR6][R2.64+0x4] ;  /* 0x00000406021a7981 */ /* 0x000ea8000c1e1900 */
[----:B------:R-:W3:Y:S04]  /*0210*/  LDG.E R24, desc[UR6][R2.64+0x8] ;  /* 0x0000080602187981 */ /* 0x000ee8000c1e1900 */
[----:B------:R-:W4:Y:S04]  /*0220*/  LDG.E R18, desc[UR6][R2.64+0xc] ;  /* 0x00000c0602127981 */ /* 0x000f28000c1e1900 */
[----:B------:R-:W5:Y:S04]  /*0230*/  LDG.E R16, desc[UR6][R2.64+0x10] ;  /* 0x0000100602107981 */ /* 0x000f68000c1e1900 */
        /* <DEDUP_REMOVED lines=9> */
[----:B------:R5:W5:Y:S01]  /*02d0*/  LDG.E R12, desc[UR6][R2.64+0x38] ;  /* 0x00003806020c7981 */ /* 0x000b62000c1e1900 */
[----:B------:R-:W-:-:S03]  /*02e0*/  LEA R5, R5, UR8, 0x9 ;  /* 0x0000000805057c11 */ /* 0x000fc6000f8e48ff */
[----:B------:R-:W0:Y:S04]  /*02f0*/  LDS R21, [R11+-0x4] ;  /* 0xfffffc000b157984 */ /* 0x000e280000000800 */
[----:B------:R-:W0:Y:S04]  /*0300*/  LDS R22, [R11] ;  /* 0x000000000b167984 */ /* 0x000e280000000800 */
[----:B------:R-:W0:Y:S01]  /*0310*/  LDS R19, [R11+0x4] ;  /* 0x000004000b137984 */ /* 0x000e220000000800 */
[----:B-1----:R-:W-:-:S03]  /*0320*/  FFMA R0, R0, R17, RZ ;  /* 0x0000001100007223 */ /* 0x002fc600000000ff */
[----:B------:R-:W1:Y:S01]  /*0330*/  LDS R17, [R11+0x8] ;  /* 0x000008000b117984 */ /* 0x000e620000000800 */
[----:B--2---:R-:W-:-:S03]  /*0340*/  FFMA R26, R29, R26, R0 ;  /* 0x0000001a1d1a7223 */ /* 0x004fc60000000000 */
[----:B------:R-:W2:Y:S01]  /*0350*/  LDS R0, [R11+0xc] ;  /* 0x00000c000b007984 */ /* 0x000ea20000000800 */
[----:B---3--:R-:W-:-:S03]  /*0360*/  FFMA R26, R27, R24, R26 ;  /* 0x000000181b1a7223 */ /* 0x008fc6000000001a */
[----:B------:R-:W3:Y:S01]  /*0370*/  LDS R27, [R11+0x10] ;  /* 0x000010000b1b7984 */ /* 0x000ee20000000800 */
[----:B----4-:R-:W-:-:S03]  /*0380*/  FFMA R18, R25, R18, R26 ;  /* 0x0000001219127223 */ /* 0x010fc6000000001a */
[----:B------:R-:W4:Y:S01]  /*0390*/  LDS R24, [R11+0x14] ;  /* 0x000014000b187984 */ /* 0x000f220000000800 */
[----:B-----5:R-:W-:-:S03]  /*03a0*/  FFMA R3, R23, R16, R18 ;  /* 0x0000001017037223 */ /* 0x020fc60000000012 */
[----:B------:R-:W5:Y:S01]  /*03b0*/  LDS R25, [R11+0x18] ;  /* 0x000018000b197984 */ /* 0x000f620000000800 */
[----:B------:R-:W-:-:S03]  /*03c0*/  FFMA R20, R20, R15, R3 ;  /* 0x0000000f14147223 */ /* 0x000fc60000000003 */
[----:B------:R-:W5:Y:S01]  /*03d0*/  LDS R23, [R11+0x1c] ;  /* 0x00001c000b177984 */ /* 0x000f620000000800 */
[----:B------:R-:W3:Y:S01]  /*03e0*/  LDC.64 R2, c[0x0][0x390] ;  /* 0x0000e400ff027b82 */ /* 0x000ee20000000a00 */
[----:B0-----:R-:W-:-:S04]  /*03f0*/  FFMA R21, R21, R14, R20 ;  /* 0x0000000e15157223 */ /* 0x001fc80000000014 */
[----:B------:R-:W-:-:S04]  /*0400*/  FFMA R22, R22, R13, R21 ;  /* 0x0000000d16167223 */ /* 0x000fc80000000015 */
[----:B------:R-:W-:-:S04]  /*0410*/  FFMA R4, R19, R4, R22 ;  /* 0x0000000413047223 */ /* 0x000fc80000000016 */
[----:B-1----:R-:W-:-:S04]  /*0420*/  FFMA R17, R17, R10, R4 ;  /* 0x0000000a11117223 */ /* 0x002fc80000000004 */
[----:B--2---:R-:W-:Y:S01]  /*0430*/  FFMA R0, R0, R9, R17 ;  /* 0x0000000900007223 */ /* 0x004fe20000000011 */
[----:B---3--:R-:W-:-:S04]  /*0440*/  IMAD.WIDE.U32 R2, R5, 0x4, R2 ;  /* 0x0000000405027825 */ /* 0x008fc800078e0002 */
[----:B------:R-:W-:-:S04]  /*0450*/  FFMA R27, R27, R8, R0 ;  /* 0x000000081b1b7223 */ /* 0x000fc80000000000 */
[----:B----4-:R-:W-:-:S04]  /*0460*/  FFMA R24, R24, R7, R27 ;  /* 0x0000000718187223 */ /* 0x010fc8000000001b */
[----:B-----5:R-:W-:-:S04]  /*0470*/  FFMA R6, R25, R6, R24 ;  /* 0x0000000619067223 */ /* 0x020fc80000000018 */
[----:B------:R-:W-:-:S05]  /*0480*/  FFMA R23, R23, R12, R6 ;  /* 0x0000000c17177223 */ /* 0x000fca0000000006 */
[----:B------:R-:W-:Y:S01]  /*0490*/  STG.E desc[UR6][R2.64], R23 ;  /* 0x0000001702007986 */ /* 0x000fe2000c101906 */
[----:B------:R-:W-:Y:S05]  /*04a0*/  EXIT ;  /* 0x000000000000794d */ /* 0x000fea0003800000 */
.L_x_0:
[----:B------:R-:W-:-:S00]  /*04b0*/  BRA `(.L_x_0) ;  /* 0xfffffffc00fc7947 */ /* 0x000fc0000383ffff */
[----:B------:R-:W-:-:S00]  /*04c0*/  NOP ;  /* 0x0000000000007918 */ /* 0x000fc00000000000 */
        /* <DEDUP_REMOVED lines=11> */
.L_x_1:


//--------------------- .nv.shared._Z18convolution_tilingPKfS0_Pf --------------------------
	.section	.nv.shared._Z18convolution_tilingPKfS0_Pf,"aw",@nobits
	.sectionflags	@""
	.align	4
.nv.shared._Z18convolution_tilingPKfS0_Pf:
	.zero		1536


//--------------------- .nv.shared.reserved.0     --------------------------
	.section	.nv.shared.reserved.0,"aw",@nobits
	.weak		__nv_reservedSMEM_offset_0_alias
	.size		__nv_reservedSMEM_offset_0_alias, 0, 64
	.other		__nv_reservedSMEM_offset_0_alias,@"STO_CUDA_RESERVED_SHARED STV_DEFAULT"
__nv_reservedSMEM_offset_0_alias:
	.zero		0
	.zero		64


//--------------------- .nv.constant0._Z18convolution_tilingPKfS0_Pf --------------------------
	.section	.nv.constant0._Z18convolution_tilingPKfS0_Pf,"a",@progbits
	.sectionflags	@""
	.align	4
.nv.constant0._Z18convolution_tilingPKfS0_Pf:
	.zero		920


//--------------------- SYMBOLS --------------------------

	.type		.nv.reservedSmem.offset0,@object
	.size		.nv.reservedSmem.offset0,0x4
	.type		.nv.reservedSmem.cap,@object
	.size		.nv.reservedSmem.cap,0x4
